//
// Generated by NVIDIA NVVM Compiler
//
// Compiler Build ID: CL-36424714
// Cuda compilation tools, release 13.0, V13.0.88
// Based on NVVM 20.0.0
//

.version 9.0
.target sm_100
.address_size 64

	// .globl	_Z6vecAddPiS_i
.global .align 4 .u32 sm_low;
.global .align 4 .u32 sm_high;
.global .align 4 .u32 counts;
.global .align 4 .u32 blim;
.global .align 4 .b8 bcnts[24];
// _ZZ6vecAddPiS_iE5flags has been demoted

.visible .entry _Z6vecAddPiS_i(
	.param .u64 .ptr .align 1 _Z6vecAddPiS_i_param_0,
	.param .u64 .ptr .align 1 _Z6vecAddPiS_i_param_1,
	.param .u32 _Z6vecAddPiS_i_param_2
)
{
	.reg .pred 	%p<6>;
	.reg .b32 	%r<13>;
	.reg .b64 	%rd<4>;
	// demoted variable
	.shared .align 4 .u32 _ZZ6vecAddPiS_iE5flags;
	mov.u32 	%r4, %tid.x;
	setp.ne.s32 	%p1, %r4, 0;
	@%p1 bra 	$L__BB0_4;
	// begin inline asm
	mov.u32 %r5, %smid;
	// end inline asm
	st.shared.u32 	[_ZZ6vecAddPiS_iE5flags], %r5;
	and.b32  	%r2, %r5, 15;
	ld.global.u32 	%r6, [sm_low];
	setp.lt.s32 	%p2, %r2, %r6;
	ld.global.u32 	%r7, [sm_high];
	setp.gt.s32 	%p3, %r2, %r7;
	or.pred  	%p4, %p2, %p3;
	@%p4 bra 	$L__BB0_4;
	mul.wide.u32 	%rd1, %r2, 4;
	mov.u64 	%rd2, bcnts;
	add.s64 	%rd3, %rd2, %rd1;
	atom.global.add.u32 	%r3, [%rd3], 1;
	ld.global.u32 	%r9, [blim];
	setp.ge.s32 	%p5, %r3, %r9;
	@%p5 bra 	$L__BB0_4;
	and.b32  	%r10, %r5, -65281;
	shl.b32 	%r11, %r3, 8;
	add.s32 	%r12, %r10, %r11;
	st.shared.u32 	[_ZZ6vecAddPiS_iE5flags], %r12;
$L__BB0_4:
	bar.sync 	0;
	ret;

}


// ===== COMPILED SASS (sm_100) =====

	.target	sm_100

	.elftype	@"ET_EXEC"


//--------------------- .note.nv.tkinfo           --------------------------
	.section	.note.nv.tkinfo,"",@"SHT_NOTE"
	.sectionflags	@"SHF_NOTE_NV_TKINFO"
	.tkinfo
        /*0018*/ 	.word	0x00000002
        /*0030*/ 	.string	""
        /*0030*/ 	.string	"ptxas"
        /*0030*/ 	.string	"Cuda compilation tools, release 13.0, V13.0.88"
        /*0030*/ 	.string	"Build cuda_13.0.r13.0/compiler.36424714_0"
        /*0030*/ 	.string	"-arch sm_100 -m 64 "



//--------------------- .note.nv.cuinfo           --------------------------
	.section	.note.nv.cuinfo,"",@"SHT_NOTE"
	.sectionflags	@"SHF_NOTE_NV_CUINFO"
        /*0018*/ 	.short	0x0002
        /*001a*/ 	.short	0x0064
        /*001c*/ 	.short	0x0082
	.zero		2


//--------------------- .nv.info                  --------------------------
	.section	.nv.info,"",@"SHT_CUDA_INFO"
	.align	4


	//----- nvinfo : EIATTR_REGCOUNT
	.align		4
        /*0000*/ 	.byte	0x04, 0x2f
        /*0002*/ 	.short	(.L_6 - .L_5)
	.align		4
.L_5:
        /*0004*/ 	.word	index@(_Z6vecAddPiS_i)
        /*0008*/ 	.word	0x0000000c


	//----- nvinfo : EIATTR_FRAME_SIZE
	.align		4
.L_6:
        /*000c*/ 	.byte	0x04, 0x11
        /*000e*/ 	.short	(.L_8 - .L_7)
	.align		4
.L_7:
        /*0010*/ 	.word	index@(_Z6vecAddPiS_i)
        /*0014*/ 	.word	0x00000000


	//----- nvinfo : EIATTR_MIN_STACK_SIZE
	.align		4
.L_8:
        /*0018*/ 	.byte	0x04, 0x12
        /*001a*/ 	.short	(.L_10 - .L_9)
	.align		4
.L_9:
        /*001c*/ 	.word	index@(_Z6vecAddPiS_i)
        /*0020*/ 	.word	0x00000000
.L_10:


//--------------------- .nv.compat                --------------------------
	.section	.nv.compat,"",@"SHT_CUDA_COMPAT_INFO"
	.align	4
        /*0000*/ 	.byte	0x02, 0x09, 0x00, 0x00, 0x02, 0x02, 0x01, 0x00, 0x02, 0x05, 0x05, 0x00, 0x03, 0x07, 0x01, 0x01
        /*0010*/ 	.byte	0x02, 0x03, 0x00, 0x00, 0x02, 0x06, 0x01, 0x00, 0x04, 0x0b, 0x08, 0x00, 0x09, 0x00, 0x00, 0x00
        /*0020*/ 	.byte	0x00, 0x00, 0x00, 0x00


//--------------------- .nv.info._Z6vecAddPiS_i   --------------------------
	.section	.nv.info._Z6vecAddPiS_i,"",@"SHT_CUDA_INFO"
	.sectionflags	@""
	.align	4


	//----- nvinfo : EIATTR_CUDA_API_VERSION
	.align		4
        /*0000*/ 	.byte	0x04, 0x37
        /*0002*/ 	.short	(.L_12 - .L_11)
.L_11:
        /*0004*/ 	.word	0x00000082


	//----- nvinfo : EIATTR_KPARAM_INFO
	.align		4
.L_12:
        /*0008*/ 	.byte	0x04, 0x17
        /*000a*/ 	.short	(.L_14 - .L_13)
.L_13:
        /*000c*/ 	.word	0x00000000
        /*0010*/ 	.short	0x0002
        /*0012*/ 	.short	0x0010
        /*0014*/ 	.byte	0x00, 0xf0, 0x11, 0x00


	//----- nvinfo : EIATTR_KPARAM_INFO
	.align		4
.L_14:
        /*0018*/ 	.byte	0x04, 0x17
        /*001a*/ 	.short	(.L_16 - .L_15)
.L_15:
        /*001c*/ 	.word	0x00000000
        /*0020*/ 	.short	0x0001
        /*0022*/ 	.short	0x0008
        /*0024*/ 	.byte	0x00, 0xf5, 0x21, 0x00


	//----- nvinfo : EIATTR_KPARAM_INFO
	.align		4
.L_16:
        /*0028*/ 	.byte	0x04, 0x17
        /*002a*/ 	.short	(.L_18 - .L_17)
.L_17:
        /*002c*/ 	.word	0x00000000
        /*0030*/ 	.short	0x0000
        /*0032*/ 	.short	0x0000
        /*0034*/ 	.byte	0x00, 0xf5, 0x21, 0x00


	//----- nvinfo : EIATTR_SPARSE_MMA_MASK
	.align		4
.L_18:
        /*0038*/ 	.byte	0x03, 0x50
        /*003a*/ 	.short	0x0000


	//----- nvinfo : EIATTR_MAXREG_COUNT
	.align		4
        /*003c*/ 	.byte	0x03, 0x1b
        /*003e*/ 	.short	0x00ff


	//----- nvinfo : EIATTR_NUM_BARRIERS
	.align		4
        /*0040*/ 	.byte	0x02, 0x4c
        /*0042*/ 	.byte	0x01
	.zero		1


	//----- nvinfo : EIATTR_MERCURY_ISA_VERSION
	.align		4
        /*0044*/ 	.byte	0x03, 0x5f
        /*0046*/ 	.short	0x0101


	//----- nvinfo : EIATTR_VRC_CTA_INIT_COUNT
	.align		4
        /*0048*/ 	.byte	0x02, 0x4a
	.zero		1
	.zero		1


	//----- nvinfo : EIATTR_EXIT_INSTR_OFFSETS
	.align		4
        /*004c*/ 	.byte	0x04, 0x1c
        /*004e*/ 	.short	(.L_20 - .L_19)


	//   ....[0]....
.L_19:
        /*0050*/ 	.word	0x000001f0


	//----- nvinfo : EIATTR_CRS_STACK_SIZE
	.align		4
.L_20:
        /*0054*/ 	.byte	0x04, 0x1e
        /*0056*/ 	.short	(.L_22 - .L_21)
.L_21:
        /*0058*/ 	.word	0x00000000


	//----- nvinfo : EIATTR_CBANK_PARAM_SIZE
	.align		4
.L_22:
        /*005c*/ 	.byte	0x03, 0x19
        /*005e*/ 	.short	0x0014


	//----- nvinfo : EIATTR_PARAM_CBANK
	.align		4
        /*0060*/ 	.byte	0x04, 0x0a
        /*0062*/ 	.short	(.L_24 - .L_23)
	.align		4
.L_23:
        /*0064*/ 	.word	index@(.nv.constant0._Z6vecAddPiS_i)
        /*0068*/ 	.short	0x0380
        /*006a*/ 	.short	0x0014


	//----- nvinfo : EIATTR_SW_WAR
	.align		4
.L_24:
        /*006c*/ 	.byte	0x04, 0x36
        /*006e*/ 	.short	(.L_26 - .L_25)
.L_25:
        /*0070*/ 	.word	0x00000008
.L_26:


//--------------------- .nv.callgraph             --------------------------
	.section	.nv.callgraph,"",@"SHT_CUDA_CALLGRAPH"
	.align	4
	.sectionentsize	8
	.align		4
        /*0000*/ 	.word	0x00000000
	.align		4
        /*0004*/ 	.word	0xffffffff
	.align		4
        /*0008*/ 	.word	0x00000000
	.align		4
        /*000c*/ 	.word	0xfffffffe
	.align		4
        /*0010*/ 	.word	0x00000000
	.align		4
        /*0014*/ 	.word	0xfffffffd
	.align		4
        /*0018*/ 	.word	0x00000000
	.align		4
        /*001c*/ 	.word	0xfffffffc


//--------------------- .nv.constant4             --------------------------
	.section	.nv.constant4,"a",@progbits
	.align	8
	.align		8
.nv.constant4:
        /*0000*/ 	.dword	sm_low
	.align		8
        /*0008*/ 	.dword	sm_high
	.align		8
        /*0010*/ 	.dword	counts
	.align		8
        /*0018*/ 	.dword	blim
	.align		8
        /*0020*/ 	.dword	bcnts


//--------------------- .text._Z6vecAddPiS_i      --------------------------
	.section	.text._Z6vecAddPiS_i,"ax",@progbits
	.align	128
        .global         _Z6vecAddPiS_i
        .type           _Z6vecAddPiS_i,@function
        .size           _Z6vecAddPiS_i,(.L_x_3 - _Z6vecAddPiS_i)
        .other          _Z6vecAddPiS_i,@"STO_CUDA_ENTRY STV_DEFAULT"
_Z6vecAddPiS_i:
.text._Z6vecAddPiS_i:
[----:B------:R-:W-:Y:S01]  /*0000*/  LDC R1, c[0x0][0x37c] ;  /* 0x0000df00ff017b82 */ /* 0x000fe20000000800 */
[----:B------:R-:W0:Y:S01]  /*0010*/  S2R R0, SR_TID.X ;  /* 0x0000000000007919 */ /* 0x000e220000002100 */
[----:B------:R-:W-:Y:S01]  /*0020*/  BSSY.RECONVERGENT B0, `(.L_x_0) ;  /* 0x000001b000007945 */ /* 0x000fe20003800200 */
[----:B0-----:R-:W-:-:S13]  /*0030*/  ISETP.NE.AND P0, PT, R0, RZ, PT ;  /* 0x000000ff0000720c */ /* 0x001fda0003f05270 */
[----:B------:R-:W-:Y:S05]  /*0040*/  @P0 BRA `(.L_x_1) ;  /* 0x0000000000600947 */ /* 0x000fea0003800000 */
[----:B------:R-:W0:Y:S01]  /*0050*/  LDC.64 R4, c[0x4][0x8] ;  /* 0x01000200ff047b82 */ /* 0x000e220000000a00 */
[----:B------:R-:W0:Y:S07]  /*0060*/  LDCU.64 UR6, c[0x0][0x358] ;  /* 0x00006b00ff0677ac */ /* 0x000e2e0008000a00 */
[----:B------:R-:W1:Y:S01]  /*0070*/  LDC.64 R2, c[0x4][RZ] ;  /* 0x01000000ff027b82 */ /* 0x000e620000000a00 */
[----:B0-----:R-:W2:Y:S04]  /*0080*/  LDG.E R4, desc[UR6][R4.64] ;  /* 0x0000000604047981 */ /* 0x001ea8000c1e1900 */
[----:B-1----:R-:W3:Y:S03]  /*0090*/  LDG.E R2, desc[UR6][R2.64] ;  /* 0x0000000602027981 */ /* 0x002ee6000c1e1900 */
[----:B------:R-:W0:Y:S01]  /*00a0*/  S2UR UR5, SR_CgaCtaId ;  /* 0x00000000000579c3 */ /* 0x000e220000008800 */
[----:B------:R-:W-:Y:S01]  /*00b0*/  UMOV UR4, 0x400 ;  /* 0x0000040000047882 */ /* 0x000fe20000000000 */
[----:B------:R-:W1:Y:S01]  /*00c0*/  S2R R0, SR_VIRTUALSMID ;  /* 0x0000000000007919 */ /* 0x000e620000004300 */
[----:B0-----:R-:W-:Y:S01]  /*00d0*/  ULEA UR4, UR5, UR4, 0x18 ;  /* 0x0000000405047291 */ /* 0x001fe2000f8ec0ff */
[----:B-1----:R-:W-:-:S08]  /*00e0*/  LOP3.LUT R7, R0, 0xf, RZ, 0xc0, !PT ;  /* 0x0000000f00077812 */ /* 0x002fd000078ec0ff */
[----:B------:R0:W-:Y:S01]  /*00f0*/  STS [UR4], R0 ;  /* 0x00000000ff007988 */ /* 0x0001e20008000804 */
[----:B--2---:R-:W-:-:S04]  /*0100*/  ISETP.GT.AND P0, PT, R7, R4, PT ;  /* 0x000000040700720c */ /* 0x004fc80003f04270 */
[----:B---3--:R-:W-:-:S13]  /*0110*/  ISETP.LT.OR P0, PT, R7, R2, P0 ;  /* 0x000000020700720c */ /* 0x008fda0000701670 */
[----:B0-----:R-:W-:Y:S05]  /*0120*/  @P0 BRA `(.L_x_1) ;  /* 0x0000000000280947 */ /* 0x001fea0003800000 */
[----:B------:R-:W0:Y:S01]  /*0130*/  LDC.64 R2, c[0x4][0x20] ;  /* 0x01000800ff027b82 */ /* 0x000e220000000a00 */
[----:B------:R-:W-:-:S07]  /*0140*/  IMAD.MOV.U32 R9, RZ, RZ, 0x1 ;  /* 0x00000001ff097424 */ /* 0x000fce00078e00ff */
[----:B------:R-:W1:Y:S01]  /*0150*/  LDC.64 R4, c[0x4][0x18] ;  /* 0x01000600ff047b82 */ /* 0x000e620000000a00 */
[----:B0-----:R-:W-:-:S06]  /*0160*/  IMAD.WIDE.U32 R2, R7, 0x4, R2 ;  /* 0x0000000407027825 */ /* 0x001fcc00078e0002 */
[----:B------:R-:W2:Y:S04]  /*0170*/  ATOMG.E.ADD.STRONG.GPU PT, R2, desc[UR6][R2.64], R9 ;  /* 0x80000009020279a8 */ /* 0x000ea800081ef106 */
[----:B-1----:R-:W2:Y:S02]  /*0180*/  LDG.E R5, desc[UR6][R4.64] ;  /* 0x0000000604057981 */ /* 0x002ea4000c1e1900 */
[----:B--2---:R-:W-:-:S13]  /*0190*/  ISETP.GE.AND P0, PT, R2, R5, PT ;  /* 0x000000050200720c */ /* 0x004fda0003f06270 */
[----:B------:R-:W-:-:S05]  /*01a0*/  @!P0 LOP3.LUT R7, R0, 0xffff00ff, RZ, 0xc0, !PT ;  /* 0xffff00ff00078812 */ /* 0x000fca00078ec0ff */
[----:B------:R-:W-:-:S05]  /*01b0*/  @!P0 IMAD R7, R2, 0x100, R7 ;  /* 0x0000010002078824 */ /* 0x000fca00078e0207 */
[----:B------:R0:W-:Y:S02]  /*01c0*/  @!P0 STS [UR4], R7 ;  /* 0x00000007ff008988 */ /* 0x0001e40008000804 */
.L_x_1:
[----:B------:R-:W-:Y:S05]  /*01d0*/  BSYNC.RECONVERGENT B0 ;  /* 0x0000000000007941 */ /* 0x000fea0003800200 */
.L_x_0:
[----:B------:R-:W-:Y:S06]  /*01e0*/  BAR.SYNC.DEFER_BLOCKING 0x0 ;  /* 0x0000000000007b1d */ /* 0x000fec0000010000 */
[----:B------:R-:W-:Y:S05]  /*01f0*/  EXIT ;  /* 0x000000000000794d */ /* 0x000fea0003800000 */
.L_x_2:
[----:B------:R-:W-:-:S00]  /*0200*/  BRA `(.L_x_2) ;  /* 0xfffffffc00fc7947 */ /* 0x000fc0000383ffff */
[----:B------:R-:W-:-:S00]  /*0210*/  NOP ;  /* 0x0000000000007918 */ /* 0x000fc00000000000 */
        /* <DEDUP_REMOVED lines=14> */
.L_x_3:


//--------------------- .nv.shared._Z6vecAddPiS_i --------------------------
	.section	.nv.shared._Z6vecAddPiS_i,"aw",@nobits
	.sectionflags	@""
	.align	4
.nv.shared._Z6vecAddPiS_i:
	.zero		1028


//--------------------- .nv.shared.reserved.0     --------------------------
	.section	.nv.shared.reserved.0,"aw",@nobits
	.weak		__nv_reservedSMEM_offset_0_alias
	.size		__nv_reservedSMEM_offset_0_alias, 0, 64
	.other		__nv_reservedSMEM_offset_0_alias,@"STO_CUDA_RESERVED_SHARED STV_DEFAULT"
__nv_reservedSMEM_offset_0_alias:
	.zero		0
	.zero		64


//--------------------- .nv.global                --------------------------
	.section	.nv.global,"aw",@nobits
	.align	4
.nv.global:
	.type		sm_low,@object
	.size		sm_low,(counts - sm_low)
sm_low:
	.zero		4
	.type		counts,@object
	.size		counts,(blim - counts)
counts:
	.zero		4
	.type		blim,@object
	.size		blim,(sm_high - blim)
blim:
	.zero		4
	.type		sm_high,@object
	.size		sm_high,(bcnts - sm_high)
sm_high:
	.zero		4
	.type		bcnts,@object
	.size		bcnts,(.L_4 - bcnts)
bcnts:
	.zero		24
.L_4:


//--------------------- .nv.constant0._Z6vecAddPiS_i --------------------------
	.section	.nv.constant0._Z6vecAddPiS_i,"a",@progbits
	.sectionflags	@""
	.align	4
.nv.constant0._Z6vecAddPiS_i:
	.zero		916


//--------------------- SYMBOLS --------------------------

	.type		.nv.reservedSmem.offset0,@object
	.size		.nv.reservedSmem.offset0,0x4
	.type		.nv.reservedSmem.cap,@object
	.size		.nv.reservedSmem.cap,0x4
